	.headerflags	@"EF_CUDA_TEXMODE_UNIFIED EF_CUDA_64BIT_ADDRESS EF_CUDA_ACCELERATORS EF_CUDA_SM90 EF_CUDA_VIRTUAL_SM(EF_CUDA_SM90)"
	.elftype	@"ET_EXEC"


//--------------------- .nv.info                  --------------------------
	.section	.nv.info,"",@"SHT_CUDA_INFO"
	.align	4


	//----- nvinfo : EIATTR_REGCOUNT
	.align		4
        /*0000*/ 	.byte	0x04, 0x2f
        /*0002*/ 	.short	(.L_3 - .L_2)
	.align		4
.L_2:
        /*0004*/ 	.word	index@(triton_poi_fused__native_batch_norm_legit_no_training_relu_32)
        /*0008*/ 	.word	0x00000011


	//----- nvinfo : EIATTR_MIN_STACK_SIZE
	.align		4
.L_3:
        /*000c*/ 	.byte	0x04, 0x12
        /*000e*/ 	.short	(.L_5 - .L_4)
	.align		4
.L_4:
        /*0010*/ 	.word	index@(triton_poi_fused__native_batch_norm_legit_no_training_relu_32)
        /*0014*/ 	.word	0x00000000


	//----- nvinfo : EIATTR_FRAME_SIZE
	.align		4
.L_5:
        /*0018*/ 	.byte	0x04, 0x11
        /*001a*/ 	.short	(.L_7 - .L_6)
	.align		4
.L_6:
        /*001c*/ 	.word	index@(triton_poi_fused__native_batch_norm_legit_no_training_relu_32)
        /*0020*/ 	.word	0x00000000


	//----- nvinfo : EIATTR_MIN_STACK_SIZE
	.align		4
.L_7:
        /*0024*/ 	.byte	0x04, 0x12
        /*0026*/ 	.short	(.L_9 - .L_8)
	.align		4
.L_8:
        /*0028*/ 	.word	index@(triton_poi_fused__native_batch_norm_legit_no_training_relu_32)
        /*002c*/ 	.word	0x00000000
.L_9:


//--------------------- .nv.info.triton_poi_fused__native_batch_norm_legit_no_training_relu_32 --------------------------
	.section	.nv.info.triton_poi_fused__native_batch_norm_legit_no_training_relu_32,"",@"SHT_CUDA_INFO"
	.sectionflags	@""
	.align	4


	//----- nvinfo : EIATTR_CUDA_API_VERSION
	.align		4
        /*0000*/ 	.byte	0x04, 0x37
        /*0002*/ 	.short	(.L_11 - .L_10)
.L_10:
        /*0004*/ 	.word	0x0000007c


	//----- nvinfo : EIATTR_KPARAM_INFO
	.align		4
.L_11:
        /*0008*/ 	.byte	0x04, 0x17
        /*000a*/ 	.short	(.L_13 - .L_12)
.L_12:
        /*000c*/ 	.word	0x00000000
        /*0010*/ 	.short	0x0006
        /*0012*/ 	.short	0x0030
        /*0014*/ 	.byte	0x00, 0xf0, 0x11, 0x00


	//----- nvinfo : EIATTR_KPARAM_INFO
	.align		4
.L_13:
        /*0018*/ 	.byte	0x04, 0x17
        /*001a*/ 	.short	(.L_15 - .L_14)
.L_14:
        /*001c*/ 	.word	0x00000000
        /*0020*/ 	.short	0x0005
        /*0022*/ 	.short	0x0028
        /*0024*/ 	.byte	0x00, 0xf4, 0x21, 0x00


	//----- nvinfo : EIATTR_KPARAM_INFO
	.align		4
.L_15:
        /*0028*/ 	.byte	0x04, 0x17
        /*002a*/ 	.short	(.L_17 - .L_16)
.L_16:
        /*002c*/ 	.word	0x00000000
        /*0030*/ 	.short	0x0004
        /*0032*/ 	.short	0x0020
        /*0034*/ 	.byte	0x00, 0xf4, 0x21, 0x00


	//----- nvinfo : EIATTR_KPARAM_INFO
	.align		4
.L_17:
        /*0038*/ 	.byte	0x04, 0x17
        /*003a*/ 	.short	(.L_19 - .L_18)
.L_18:
        /*003c*/ 	.word	0x00000000
        /*0040*/ 	.short	0x0003
        /*0042*/ 	.short	0x0018
        /*0044*/ 	.byte	0x00, 0xf4, 0x21, 0x00


	//----- nvinfo : EIATTR_KPARAM_INFO
	.align		4
.L_19:
        /*0048*/ 	.byte	0x04, 0x17
        /*004a*/ 	.short	(.L_21 - .L_20)
.L_20:
        /*004c*/ 	.word	0x00000000
        /*0050*/ 	.short	0x0002
        /*0052*/ 	.short	0x0010
        /*0054*/ 	.byte	0x00, 0xf4, 0x21, 0x00


	//----- nvinfo : EIATTR_KPARAM_INFO
	.align		4
.L_21:
        /*0058*/ 	.byte	0x04, 0x17
        /*005a*/ 	.short	(.L_23 - .L_22)
.L_22:
        /*005c*/ 	.word	0x00000000
        /*0060*/ 	.short	0x0001
        /*0062*/ 	.short	0x0008
        /*0064*/ 	.byte	0x00, 0xf4, 0x21, 0x00


	//----- nvinfo : EIATTR_KPARAM_INFO
	.align		4
.L_23:
        /*0068*/ 	.byte	0x04, 0x17
        /*006a*/ 	.short	(.L_25 - .L_24)
.L_24:
        /*006c*/ 	.word	0x00000000
        /*0070*/ 	.short	0x0000
        /*0072*/ 	.short	0x0000
        /*0074*/ 	.byte	0x00, 0xf4, 0x21, 0x00


	//----- nvinfo : EIATTR_SPARSE_MMA_MASK
	.align		4
.L_25:
        /*0078*/ 	.byte	0x03, 0x50
        /*007a*/ 	.short	0x0000


	//----- nvinfo : EIATTR_MAXREG_COUNT
	.align		4
        /*007c*/ 	.byte	0x03, 0x1b
        /*007e*/ 	.short	0x00ff


	//----- nvinfo : EIATTR_EXIT_INSTR_OFFSETS
	.align		4
        /*0080*/ 	.byte	0x04, 0x1c
        /*0082*/ 	.short	(.L_27 - .L_26)


	//   ....[0]....
.L_26:
        /*0084*/ 	.word	0x000003c0


	//----- nvinfo : EIATTR_REQNTID
	.align		4
.L_27:
        /*0088*/ 	.byte	0x04, 0x10
        /*008a*/ 	.short	(.L_29 - .L_28)
.L_28:
        /*008c*/ 	.word	0x00000080
        /*0090*/ 	.word	0x00000001
        /*0094*/ 	.word	0x00000001


	//----- nvinfo : EIATTR_CBANK_PARAM_SIZE
	.align		4
.L_29:
        /*0098*/ 	.byte	0x03, 0x19
        /*009a*/ 	.short	0x0034


	//----- nvinfo : EIATTR_PARAM_CBANK
	.align		4
        /*009c*/ 	.byte	0x04, 0x0a
        /*009e*/ 	.short	(.L_31 - .L_30)
	.align		4
.L_30:
        /*00a0*/ 	.word	index@(.nv.constant0.triton_poi_fused__native_batch_norm_legit_no_training_relu_32)
        /*00a4*/ 	.short	0x0210
        /*00a6*/ 	.short	0x0034


	//----- nvinfo : EIATTR_SW_WAR
	.align		4
.L_31:
        /*00a8*/ 	.byte	0x04, 0x36
        /*00aa*/ 	.short	(.L_33 - .L_32)
.L_32:
        /*00ac*/ 	.word	0x00000008
.L_33:


//--------------------- .nv.callgraph             --------------------------
	.section	.nv.callgraph,"",@"SHT_CUDA_CALLGRAPH"
	.align	4
	.sectionentsize	8
	.align		4
        /*0000*/ 	.word	0x00000000
	.align		4
        /*0004*/ 	.word	0xffffffff
	.align		4
        /*0008*/ 	.word	0x00000000
	.align		4
        /*000c*/ 	.word	0xfffffffe
	.align		4
        /*0010*/ 	.word	0x00000000
	.align		4
        /*0014*/ 	.word	0xfffffffd
	.align		4
        /*0018*/ 	.word	0x00000000
	.align		4
        /*001c*/ 	.word	0xfffffffc


//--------------------- .nv.constant4             --------------------------
	.section	.nv.constant4,"a",@progbits
	.align	8
	.align		8
.nv.constant4:
        /*0000*/ 	.dword	_$_str
	.align		8
        /*0008*/ 	.dword	_$_str_$_2


//--------------------- .text.triton_poi_fused__native_batch_norm_legit_no_training_relu_32 --------------------------
	.section	.text.triton_poi_fused__native_batch_norm_legit_no_training_relu_32,"ax",@progbits
	.align	128
        .global         triton_poi_fused__native_batch_norm_legit_no_training_relu_32
        .type           triton_poi_fused__native_batch_norm_legit_no_training_relu_32,@function
        .size           triton_poi_fused__native_batch_norm_legit_no_training_relu_32,(.L_x_1 - triton_poi_fused__native_batch_norm_legit_no_training_relu_32)
        .other          triton_poi_fused__native_batch_norm_legit_no_training_relu_32,@"STO_CUDA_ENTRY STV_DEFAULT"
triton_poi_fused__native_batch_norm_legit_no_training_relu_32:
.text.triton_poi_fused__native_batch_norm_legit_no_training_relu_32:
[----:B------:R-:W-:Y:S01]  /*0000*/  LDC R1, c[0x0][0x28] ;  /* 0x00000a00ff017b82 */ /* 0x000fe20000000800 */
[----:B------:R-:W1:Y:S07]  /*0010*/  S2R R0, SR_TID.X ;  /* 0x0000000000007919 */ /* 0x000e6e0000002100 */
[----:B------:R-:W2:Y:S01]  /*0020*/  LDC.64 R6, c[0x0][0x220] ;  /* 0x00008800ff067b82 */ /* 0x000ea20000000a00 */
[----:B------:R-:W-:Y:S01]  /*0030*/  ULDC.64 UR4, c[0x0][0x208] ;  /* 0x0000820000047ab9 */ /* 0x000fe20000000a00 */
[----:B------:R-:W3:Y:S06]  /*0040*/  S2R R5, SR_CTAID.X ;  /* 0x0000000000057919 */ /* 0x000eec0000002500 */
[----:B------:R-:W4:Y:S08]  /*0050*/  LDC.64 R8, c[0x0][0x228] ;  /* 0x00008a00ff087b82 */ /* 0x000f300000000a00 */
[----:B------:R-:W5:Y:S01]  /*0060*/  LDC.64 R10, c[0x0][0x230] ;  /* 0x00008c00ff0a7b82 */ /* 0x000f620000000a00 */
[----:B-1----:R-:W-:Y:S01]  /*0070*/  IMAD.SHL.U32 R0, R0, 0x2, RZ ;  /* 0x0000000200007824 */ /* 0x002fe200078e00ff */
[----:B---3--:R-:W-:-:S04]  /*0080*/  SHF.R.S32.HI R3, RZ, 0x17, R5 ;  /* 0x00000017ff037819 */ /* 0x008fc80000011405 */
[----:B------:R-:W-:Y:S02]  /*0090*/  LOP3.LUT R0, R0, 0xfe, RZ, 0xc0, !PT ;  /* 0x000000fe00007812 */ /* 0x000fe400078ec0ff */
[----:B------:R-:W-:Y:S02]  /*00a0*/  SGXT R3, R3, 0x1 ;  /* 0x000000010303781a */ /* 0x000fe40000000200 */
[----:B------:R-:W-:Y:S02]  /*00b0*/  LEA R0, R5, R0, 0x8 ;  /* 0x0000000005007211 */ /* 0x000fe400078e40ff */
[----:B------:R-:W1:Y:S02]  /*00c0*/  LDC.64 R4, c[0x0][0x218] ;  /* 0x00008600ff047b82 */ /* 0x000e640000000a00 */
[----:B------:R-:W-:-:S04]  /*00d0*/  LEA.HI R3, R3, R0, RZ, 0x2 ;  /* 0x0000000003037211 */ /* 0x000fc800078f10ff */
[--C-:B------:R-:W-:Y:S02]  /*00e0*/  SHF.R.S32.HI R2, RZ, 0x2, R3.reuse ;  /* 0x00000002ff027819 */ /* 0x100fe40000011403 */
[----:B------:R-:W-:-:S04]  /*00f0*/  SHF.R.S32.HI R3, RZ, 0x1f, R3 ;  /* 0x0000001fff037819 */ /* 0x000fc80000011403 */
[----:B------:R-:W-:-:S04]  /*0100*/  LEA.HI R3, R3, R2, RZ, 0x8 ;  /* 0x0000000203037211 */ /* 0x000fc800078f40ff */
[----:B------:R-:W-:-:S05]  /*0110*/  LOP3.LUT R3, R3, 0xffffff00, RZ, 0xc0, !PT ;  /* 0xffffff0003037812 */ /* 0x000fca00078ec0ff */
[----:B------:R-:W-:Y:S02]  /*0120*/  IMAD.IADD R13, R2, 0x1, -R3 ;  /* 0x00000001020d7824 */ /* 0x000fe400078e0a03 */
[----:B------:R-:W3:Y:S02]  /*0130*/  LDC.64 R2, c[0x0][0x210] ;  /* 0x00008400ff027b82 */ /* 0x000ee40000000a00 */
[----:B--2---:R-:W-:-:S06]  /*0140*/  IMAD.WIDE R6, R13, 0x4, R6 ;  /* 0x000000040d067825 */ /* 0x004fcc00078e0206 */
[----:B------:R-:W2:Y:S01]  /*0150*/  LDG.E.EL R6, desc[UR4][R6.64] ;  /* 0x0000000406067981 */ /* 0x000ea2000c2e1900 */
[----:B-1----:R-:W-:-:S05]  /*0160*/  IMAD.WIDE R4, R13, 0x4, R4 ;  /* 0x000000040d047825 */ /* 0x002fca00078e0204 */
[----:B------:R1:W2:Y:S01]  /*0170*/  LDG.E.EL R12, desc[UR4][R4.64] ;  /* 0x00000004040c7981 */ /* 0x0002a2000c2e1900 */
[----:B----4-:R-:W-:-:S04]  /*0180*/  IMAD.WIDE R8, R13, 0x4, R8 ;  /* 0x000000040d087825 */ /* 0x010fc800078e0208 */
[----:B-----5:R-:W-:Y:S02]  /*0190*/  IMAD.WIDE R10, R13, 0x4, R10 ;  /* 0x000000040d0a7825 */ /* 0x020fe400078e020a */
[----:B------:R4:W5:Y:S02]  /*01a0*/  LDG.E.EL R8, desc[UR4][R8.64] ;  /* 0x0000000408087981 */ /* 0x000964000c2e1900 */
[----:B---3--:R-:W-:Y:S02]  /*01b0*/  IMAD.WIDE R2, R0, 0x4, R2 ;  /* 0x0000000400027825 */ /* 0x008fe400078e0202 */
[----:B------:R-:W5:Y:S01]  /*01c0*/  LDG.E.EL R11, desc[UR4][R10.64] ;  /* 0x000000040a0b7981 */ /* 0x000f62000c2e1900 */
[----:B------:R-:W-:Y:S01]  /*01d0*/  HFMA2.MMA R14, -RZ, RZ, 1.625, 0 ;  /* 0x3e800000ff0e7435 */ /* 0x000fe200000001ff */
[----:B-1----:R-:W1:Y:S02]  /*01e0*/  LDC.64 R4, c[0x0][0x238] ;  /* 0x00008e00ff047b82 */ /* 0x002e640000000a00 */
[----:B------:R-:W3:Y:S01]  /*01f0*/  LDG.E.64 R2, desc[UR4][R2.64] ;  /* 0x0000000402027981 */ /* 0x000ee2000c1e1b00 */
[----:B----4-:R-:W-:-:S04]  /*0200*/  SHF.R.S32.HI R9, RZ, 0x1f, R0 ;  /* 0x0000001fff097819 */ /* 0x010fc80000011400 */
[----:B------:R-:W-:-:S04]  /*0210*/  LEA.HI R9, R9, R0, RZ, 0xa ;  /* 0x0000000009097211 */ /* 0x000fc800078f50ff */
[----:B------:R-:W-:Y:S02]  /*0220*/  LOP3.LUT R13, R9, 0xfffffc00, RZ, 0xc0, !PT ;  /* 0xfffffc00090d7812 */ /* 0x000fe400078ec0ff */
[----:B------:R-:W-:-:S03]  /*0230*/  SHF.R.S32.HI R9, RZ, 0xa, R9 ;  /* 0x0000000aff097819 */ /* 0x000fc60000011409 */
[----:B------:R-:W-:-:S04]  /*0240*/  IMAD.IADD R0, R0, 0x1, -R13 ;  /* 0x0000000100007824 */ /* 0x000fc800078e0a0d */
[----:B------:R-:W-:-:S04]  /*0250*/  IMAD R9, R9, 0x1800, R0 ;  /* 0x0000180009097824 */ /* 0x000fc800078e0200 */
[----:B-1----:R-:W-:-:S04]  /*0260*/  IMAD.WIDE R4, R9, 0x4, R4 ;  /* 0x0000000409047825 */ /* 0x002fc800078e0204 */
[----:B--2---:R-:W-:-:S04]  /*0270*/  FADD R6, R6, 9.9999997473787516356e-06 ;  /* 0x3727c5ac06067421 */ /* 0x004fc80000000000 */
[----:B------:R-:W1:Y:S02]  /*0280*/  MUFU.SQRT R7, R6 ;  /* 0x0000000600077308 */ /* 0x000e640000002000 */
[C---:B-1----:R-:W-:Y:S02]  /*0290*/  FSETP.GT.AND P0, PT, R7.reuse, 8.50705917302346158658e+37, PT ;  /* 0x7e8000000700780b */ /* 0x042fe40003f04000 */
[----:B------:R-:W-:-:S11]  /*02a0*/  FSETP.GEU.AND P1, PT, R7, 1.175494350822287508e-38, PT ;  /* 0x008000000700780b */ /* 0x000fd60003f2e000 */
[----:B------:R-:W-:-:S04]  /*02b0*/  @P0 FMUL R7, R7, 0.25 ;  /* 0x3e80000007070820 */ /* 0x000fc80000400000 */
[----:B------:R-:W-:-:S06]  /*02c0*/  @!P1 FMUL R7, R7, 16777216 ;  /* 0x4b80000007079820 */ /* 0x000fcc0000400000 */
[----:B------:R-:W1:Y:S01]  /*02d0*/  MUFU.RCP R7, R7 ;  /* 0x0000000700077308 */ /* 0x000e620000001000 */
[----:B------:R-:W-:Y:S01]  /*02e0*/  FSEL R14, R14, 1, P0 ;  /* 0x3f8000000e0e7808 */ /* 0x000fe20000000000 */
[----:B---3--:R-:W-:-:S04]  /*02f0*/  FADD R2, R2, -R12 ;  /* 0x8000000c02027221 */ /* 0x008fc80000000000 */
[----:B------:R-:W-:Y:S01]  /*0300*/  @!P1 FMUL R14, R14, 16777216 ;  /* 0x4b8000000e0e9820 */ /* 0x000fe20000400000 */
[----:B------:R-:W-:-:S03]  /*0310*/  FADD R3, R3, -R12 ;  /* 0x8000000c03037221 */ /* 0x000fc60000000000 */
[----:B-1----:R-:W-:-:S04]  /*0320*/  FMUL R14, R7, R14 ;  /* 0x0000000e070e7220 */ /* 0x002fc80000400000 */
[-C--:B------:R-:W-:Y:S01]  /*0330*/  FMUL R2, R2, R14.reuse ;  /* 0x0000000e02027220 */ /* 0x080fe20000400000 */
[----:B------:R-:W-:-:S03]  /*0340*/  FMUL R14, R3, R14 ;  /* 0x0000000e030e7220 */ /* 0x000fc60000400000 */
[C-C-:B-----5:R-:W-:Y:S01]  /*0350*/  FFMA R2, R8.reuse, R2, R11.reuse ;  /* 0x0000000208027223 */ /* 0x160fe2000000000b */
[----:B------:R-:W-:-:S04]  /*0360*/  FFMA R14, R8, R14, R11 ;  /* 0x0000000e080e7223 */ /* 0x000fc8000000000b */
[----:B------:R-:W-:Y:S02]  /*0370*/  FSETP.GEU.AND P0, PT, R2, RZ, PT ;  /* 0x000000ff0200720b */ /* 0x000fe40003f0e000 */
[----:B------:R-:W-:Y:S02]  /*0380*/  FSETP.GEU.AND P1, PT, R14, RZ, PT ;  /* 0x000000ff0e00720b */ /* 0x000fe40003f2e000 */
[----:B------:R-:W-:Y:S02]  /*0390*/  FSEL R2, R2, RZ, P0 ;  /* 0x000000ff02027208 */ /* 0x000fe40000000000 */
[----:B------:R-:W-:-:S05]  /*03a0*/  FSEL R3, R14, RZ, P1 ;  /* 0x000000ff0e037208 */ /* 0x000fca0000800000 */
[----:B------:R-:W-:Y:S01]  /*03b0*/  STG.E.64 desc[UR4][R4.64], R2 ;  /* 0x0000000204007986 */ /* 0x000fe2000c101b04 */
[----:B------:R-:W-:Y:S05]  /*03c0*/  EXIT ;  /* 0x000000000000794d */ /* 0x000fea0003800000 */
.L_x_0:
[----:B------:R-:W-:-:S00]  /*03d0*/  BRA `(.L_x_0) ;  /* 0xfffffffc00fc7947 */ /* 0x000fc0000383ffff */
[----:B------:R-:W-:-:S00]  /*03e0*/  NOP ;  /* 0x0000000000007918 */ /* 0x000fc00000000000 */
        /* <DEDUP_REMOVED lines=9> */
.L_x_1:


//--------------------- .nv.global.init           --------------------------
	.section	.nv.global.init,"aw",@progbits
.nv.global.init:
	.type		_$_str,@object
	.size		_$_str,(_$_str_$_2 - _$_str)
_$_str:
        /*0000*/ 	.byte	0x5f, 0x5f, 0x43, 0x55, 0x44, 0x41, 0x5f, 0x46, 0x54, 0x5a, 0x00
	.type		_$_str_$_2,@object
	.size		_$_str_$_2,(.L_1 - _$_str_$_2)
_$_str_$_2:
        /*000b*/ 	.byte	0x5f, 0x5f, 0x43, 0x55, 0x44, 0x41, 0x5f, 0x50, 0x52, 0x45, 0x43, 0x5f, 0x53, 0x51, 0x52, 0x54
        /*001b*/ 	.byte	0x00
.L_1:


//--------------------- .nv.constant0.triton_poi_fused__native_batch_norm_legit_no_training_relu_32 --------------------------
	.section	.nv.constant0.triton_poi_fused__native_batch_norm_legit_no_training_relu_32,"a",@progbits
	.sectionflags	@""
	.align	4
.nv.constant0.triton_poi_fused__native_batch_norm_legit_no_training_relu_32:
	.zero		580
